	.headerflags	@"EF_CUDA_TEXMODE_UNIFIED EF_CUDA_64BIT_ADDRESS EF_CUDA_SM86 EF_CUDA_VIRTUAL_SM(EF_CUDA_SM86)"
	.elftype	@"ET_EXEC"


//--------------------- .nv.info                  --------------------------
	.section	.nv.info,"",@"SHT_CUDA_INFO"
	.align	4


	//----- nvinfo : EIATTR_REGCOUNT
	.align		4
        /*0000*/ 	.byte	0x04, 0x2f
        /*0002*/ 	.short	(.L_1 - .L_0)
	.align		4
.L_0:
        /*0004*/ 	.word	index@(triton_poi_fused_silu_0)
        /*0008*/ 	.word	0x0000000b


	//----- nvinfo : EIATTR_MIN_STACK_SIZE
	.align		4
.L_1:
        /*000c*/ 	.byte	0x04, 0x12
        /*000e*/ 	.short	(.L_3 - .L_2)
	.align		4
.L_2:
        /*0010*/ 	.word	index@(triton_poi_fused_silu_0)
        /*0014*/ 	.word	0x00000000


	//----- nvinfo : EIATTR_FRAME_SIZE
	.align		4
.L_3:
        /*0018*/ 	.byte	0x04, 0x11
        /*001a*/ 	.short	(.L_5 - .L_4)
	.align		4
.L_4:
        /*001c*/ 	.word	index@(triton_poi_fused_silu_0)
        /*0020*/ 	.word	0x00000000


	//----- nvinfo : EIATTR_MIN_STACK_SIZE
	.align		4
.L_5:
        /*0024*/ 	.byte	0x04, 0x12
        /*0026*/ 	.short	(.L_7 - .L_6)
	.align		4
.L_6:
        /*0028*/ 	.word	index@(triton_poi_fused_silu_0)
        /*002c*/ 	.word	0x00000000
.L_7:


//--------------------- .nv.info.triton_poi_fused_silu_0 --------------------------
	.section	.nv.info.triton_poi_fused_silu_0,"",@"SHT_CUDA_INFO"
	.sectionflags	@""
	.align	4


	//----- nvinfo : EIATTR_CUDA_API_VERSION
	.align		4
        /*0000*/ 	.byte	0x04, 0x37
        /*0002*/ 	.short	(.L_9 - .L_8)
.L_8:
        /*0004*/ 	.word	0x0000007c


	//----- nvinfo : EIATTR_SW2861232_WAR
	.align		4
.L_9:
        /*0008*/ 	.byte	0x01, 0x35
	.zero		2


	//----- nvinfo : EIATTR_PARAM_CBANK
	.align		4
        /*000c*/ 	.byte	0x04, 0x0a
        /*000e*/ 	.short	(.L_11 - .L_10)
	.align		4
.L_10:
        /*0010*/ 	.word	index@(.nv.constant0.triton_poi_fused_silu_0)
        /*0014*/ 	.short	0x0160
        /*0016*/ 	.short	0x0028


	//----- nvinfo : EIATTR_CBANK_PARAM_SIZE
	.align		4
.L_11:
        /*0018*/ 	.byte	0x03, 0x19
        /*001a*/ 	.short	0x0028


	//----- nvinfo : EIATTR_KPARAM_INFO
	.align		4
        /*001c*/ 	.byte	0x04, 0x17
        /*001e*/ 	.short	(.L_13 - .L_12)
.L_12:
        /*0020*/ 	.word	0x00000000
        /*0024*/ 	.short	0x0004
        /*0026*/ 	.short	0x0020
        /*0028*/ 	.byte	0x00, 0xf4, 0x21, 0x00


	//----- nvinfo : EIATTR_KPARAM_INFO
	.align		4
.L_13:
        /*002c*/ 	.byte	0x04, 0x17
        /*002e*/ 	.short	(.L_15 - .L_14)
.L_14:
        /*0030*/ 	.word	0x00000000
        /*0034*/ 	.short	0x0003
        /*0036*/ 	.short	0x0018
        /*0038*/ 	.byte	0x00, 0xf0, 0x11, 0x00


	//----- nvinfo : EIATTR_KPARAM_INFO
	.align		4
.L_15:
        /*003c*/ 	.byte	0x04, 0x17
        /*003e*/ 	.short	(.L_17 - .L_16)
.L_16:
        /*0040*/ 	.word	0x00000000
        /*0044*/ 	.short	0x0002
        /*0046*/ 	.short	0x0010
        /*0048*/ 	.byte	0x00, 0xf4, 0x21, 0x00


	//----- nvinfo : EIATTR_KPARAM_INFO
	.align		4
.L_17:
        /*004c*/ 	.byte	0x04, 0x17
        /*004e*/ 	.short	(.L_19 - .L_18)
.L_18:
        /*0050*/ 	.word	0x00000000
        /*0054*/ 	.short	0x0001
        /*0056*/ 	.short	0x0008
        /*0058*/ 	.byte	0x00, 0xf4, 0x21, 0x00


	//----- nvinfo : EIATTR_KPARAM_INFO
	.align		4
.L_19:
        /*005c*/ 	.byte	0x04, 0x17
        /*005e*/ 	.short	(.L_21 - .L_20)
.L_20:
        /*0060*/ 	.word	0x00000000
        /*0064*/ 	.short	0x0000
        /*0066*/ 	.short	0x0000
        /*0068*/ 	.byte	0x00, 0xf4, 0x21, 0x00


	//----- nvinfo : EIATTR_MAXREG_COUNT
	.align		4
.L_21:
        /*006c*/ 	.byte	0x03, 0x1b
        /*006e*/ 	.short	0x00ff


	//----- nvinfo : EIATTR_EXIT_INSTR_OFFSETS
	.align		4
        /*0070*/ 	.byte	0x04, 0x1c
        /*0072*/ 	.short	(.L_23 - .L_22)


	//   ....[0]....
.L_22:
        /*0074*/ 	.word	0x00000210


	//   ....[1]....
        /*0078*/ 	.word	0x00000230


	//----- nvinfo : EIATTR_REQNTID
	.align		4
.L_23:
        /*007c*/ 	.byte	0x04, 0x10
        /*007e*/ 	.short	(.L_25 - .L_24)
.L_24:
        /*0080*/ 	.word	0x00000080
        /*0084*/ 	.word	0x00000001
        /*0088*/ 	.word	0x00000001


	//----- nvinfo : EIATTR_CRS_STACK_SIZE
	.align		4
.L_25:
        /*008c*/ 	.byte	0x04, 0x1e
        /*008e*/ 	.short	(.L_27 - .L_26)
.L_26:
        /*0090*/ 	.word	0x00000000
.L_27:


//--------------------- .nv.callgraph             --------------------------
	.section	.nv.callgraph,"",@"SHT_CUDA_CALLGRAPH"
	.align	4
	.sectionentsize	8
	.align		4
        /*0000*/ 	.word	0x00000000
	.align		4
        /*0004*/ 	.word	0xffffffff
	.align		4
        /*0008*/ 	.word	0x00000000
	.align		4
        /*000c*/ 	.word	0xfffffffe
	.align		4
        /*0010*/ 	.word	0x00000000
	.align		4
        /*0014*/ 	.word	0xfffffffd
	.align		4
        /*0018*/ 	.word	0x00000000
	.align		4
        /*001c*/ 	.word	0xfffffffc


//--------------------- .nv.rel.action            --------------------------
	.section	.nv.rel.action,"",@"SHT_CUDA_RELOCINFO"
	.align	8
	.sectionentsize	8
        /*0000*/ 	.byte	0x73, 0x00, 0x00, 0x00, 0x00, 0x00, 0x00, 0x00, 0x00, 0x00, 0x00, 0x11, 0x25, 0x00, 0x05, 0x36


//--------------------- .nv.constant0.triton_poi_fused_silu_0 --------------------------
	.section	.nv.constant0.triton_poi_fused_silu_0,"a",@progbits
	.sectionflags	@""
	.align	4
.nv.constant0.triton_poi_fused_silu_0:
	.zero		392


//--------------------- .text.triton_poi_fused_silu_0 --------------------------
	.section	.text.triton_poi_fused_silu_0,"ax",@progbits
	.sectioninfo	@"SHI_REGISTERS=11"
	.align	128
        .global         triton_poi_fused_silu_0
        .type           triton_poi_fused_silu_0,@function
        .size           triton_poi_fused_silu_0,(.L_x_3 - triton_poi_fused_silu_0)
        .other          triton_poi_fused_silu_0,@"STO_CUDA_ENTRY STV_DEFAULT"
triton_poi_fused_silu_0:
.text.triton_poi_fused_silu_0:
[----:B------:R-:W-:Y:S02]  /*0000*/  MOV R1, c[0x0][0x28] ;  /* 0x00000a0000017a02 */ /* 0x000fe40000000f00 */
[----:B------:R-:W0:Y:S01]  /*0010*/  S2R R0, SR_TID.X ;  /* 0x0000000000007919 */ /* 0x000e220000002100 */
[----:B------:R-:W-:Y:S01]  /*0020*/  ULDC.64 UR4, c[0x0][0x118] ;  /* 0x0000460000047ab9 */ /* 0x000fe20000000a00 */
[----:B------:R-:W-:Y:S01]  /*0030*/  BSSY B0, `(.L_x_0) ;  /* 0x000000a000007945 */ /* 0x000fe20003800000 */
[----:B------:R-:W-:Y:S01]  /*0040*/  MOV R7, 0x2 ;  /* 0x0000000200077802 */ /* 0x000fe20000000f00 */
[----:B------:R-:W1:Y:S01]  /*0050*/  S2R R3, SR_CTAID.X ;  /* 0x0000000000037919 */ /* 0x000e620000002500 */
[----:B------:R-:W-:Y:S02]  /*0060*/  PRMT R2, RZ, 0x7610, R2 ;  /* 0x00007610ff027816 */ /* 0x000fe40000000002 */
[----:B0-----:R-:W-:-:S04]  /*0070*/  LOP3.LUT R0, R0, 0x7f, RZ, 0xc0, !PT ;  /* 0x0000007f00007812 */ /* 0x001fc800078ec0ff */
[----:B-1----:R-:W-:-:S04]  /*0080*/  LEA R0, R3, R0, 0x7 ;  /* 0x0000000003007211 */ /* 0x002fc800078e38ff */
[----:B------:R-:W-:-:S13]  /*0090*/  ISETP.GE.AND P0, PT, R0, 0xc00, PT ;  /* 0x00000c000000780c */ /* 0x000fda0003f06270 */
[----:B------:R-:W-:Y:S05]  /*00a0*/  @P0 BRA `(.L_x_1) ;  /* 0x0000002000000947 */ /* 0x000fea0003800000 */
[----:B------:R-:W-:-:S06]  /*00b0*/  IMAD.WIDE R2, R0, R7, c[0x0][0x160] ;  /* 0x0000580000027625 */ /* 0x000fcc00078e0207 */
[----:B------:R0:W5:Y:S02]  /*00c0*/  LDG.E.U16 R2, [R2.64] ;  /* 0x0000000402027981 */ /* 0x000164000c1e1500 */
.L_x_1:
[----:B------:R-:W-:Y:S05]  /*00d0*/  BSYNC B0 ;  /* 0x0000000000007941 */ /* 0x000fea0003800000 */
.L_x_0:
[----:B-----5:R-:W-:Y:S02]  /*00e0*/  SHF.L.U32 R2, R2, 0x10, RZ ;  /* 0x0000001002027819 */ /* 0x020fe400000006ff */
[----:B------:R-:W-:-:S03]  /*00f0*/  MOV R5, 0x3e800000 ;  /* 0x3e80000000057802 */ /* 0x000fc60000000f00 */
[----:B0-----:R-:W-:-:S04]  /*0100*/  FADD R3, RZ, -R2 ;  /* 0x80000002ff037221 */ /* 0x001fc80000000000 */
[----:B------:R-:W-:-:S05]  /*0110*/  FMUL R3, R3, 1.4426950216293334961 ;  /* 0x3fb8aa3b03037820 */ /* 0x000fca0000400000 */
[----:B------:R-:W-:-:S13]  /*0120*/  FSETP.GEU.AND P1, PT, R3, -126, PT ;  /* 0xc2fc00000300780b */ /* 0x000fda0003f2e000 */
[----:B------:R-:W-:-:S04]  /*0130*/  @!P1 FMUL R3, R3, 0.5 ;  /* 0x3f00000003039820 */ /* 0x000fc80000400000 */
[----:B------:R-:W0:Y:S02]  /*0140*/  MUFU.EX2 R4, R3 ;  /* 0x0000000300047308 */ /* 0x000e240000000800 */
[----:B0-----:R-:W-:-:S04]  /*0150*/  @!P1 FMUL R4, R4, R4 ;  /* 0x0000000404049220 */ /* 0x001fc80000400000 */
[----:B------:R-:W-:-:S05]  /*0160*/  FADD R6, R4, 1 ;  /* 0x3f80000004067421 */ /* 0x000fca0000000000 */
[----:B------:R-:W-:-:S04]  /*0170*/  FSETP.GT.AND P1, PT, R6, 8.50705917302346158658e+37, PT ;  /* 0x7e8000000600780b */ /* 0x000fc80003f24000 */
[----:B------:R-:W-:-:S09]  /*0180*/  FSEL R5, R5, 1, P1 ;  /* 0x3f80000005057808 */ /* 0x000fd20000800000 */
[----:B------:R-:W-:-:S06]  /*0190*/  @P1 FMUL R6, R6, 0.25 ;  /* 0x3e80000006061820 */ /* 0x000fcc0000400000 */
[----:B------:R-:W0:Y:S02]  /*01a0*/  MUFU.RCP R6, R6 ;  /* 0x0000000600067308 */ /* 0x000e240000001000 */
[----:B0-----:R-:W-:-:S04]  /*01b0*/  FMUL R5, R6, R5 ;  /* 0x0000000506057220 */ /* 0x001fc80000400000 */
[----:B------:R-:W-:Y:S01]  /*01c0*/  FMUL R5, R2, R5 ;  /* 0x0000000502057220 */ /* 0x000fe20000400000 */
[----:B------:R-:W-:-:S04]  /*01d0*/  IMAD.WIDE R2, R0, R7, c[0x0][0x168] ;  /* 0x00005a0000027625 */ /* 0x000fc800078e0207 */
[----:B------:R-:W-:Y:S01]  /*01e0*/  F2FP.BF16.PACK_AB R8, RZ, R5 ;  /* 0x00000005ff08723e */ /* 0x000fe200000010ff */
[----:B------:R-:W-:-:S04]  /*01f0*/  IMAD.WIDE R4, R0, R7, c[0x0][0x170] ;  /* 0x00005c0000047625 */ /* 0x000fc800078e0207 */
[----:B------:R0:W-:Y:S01]  /*0200*/  @!P0 STG.E.U16 [R2.64], R8 ;  /* 0x0000000802008986 */ /* 0x0001e2000c101504 */
[----:B------:R-:W-:Y:S05]  /*0210*/  @P0 EXIT ;  /* 0x000000000000094d */ /* 0x000fea0003800000 */
[----:B------:R-:W-:Y:S01]  /*0220*/  STG.E.U16 [R4.64], R8 ;  /* 0x0000000804007986 */ /* 0x000fe2000c101504 */
[----:B------:R-:W-:Y:S05]  /*0230*/  EXIT ;  /* 0x000000000000794d */ /* 0x000fea0003800000 */
.L_x_2:
[----:B------:R-:W-:-:S00]  /*0240*/  BRA `(.L_x_2) ;  /* 0xfffffff000007947 */ /* 0x000fc0000383ffff */
[----:B------:R-:W-:-:S00]  /*0250*/  NOP ;  /* 0x0000000000007918 */ /* 0x000fc00000000000 */
        /* <DEDUP_REMOVED lines=10> */
.L_x_3:
